	.headerflags	@"EF_CUDA_TEXMODE_UNIFIED EF_CUDA_64BIT_ADDRESS EF_CUDA_ACCELERATORS EF_CUDA_SM90 EF_CUDA_VIRTUAL_SM(EF_CUDA_SM90)"
	.elftype	@"ET_EXEC"


//--------------------- .nv.info                  --------------------------
	.section	.nv.info,"",@"SHT_CUDA_INFO"
	.align	4


	//----- nvinfo : EIATTR_REGCOUNT
	.align		4
        /*0000*/ 	.byte	0x04, 0x2f
        /*0002*/ 	.short	(.L_1 - .L_0)
	.align		4
.L_0:
        /*0004*/ 	.word	index@(triton_poi_fused_sub_8)
        /*0008*/ 	.word	0x0000000a


	//----- nvinfo : EIATTR_MIN_STACK_SIZE
	.align		4
.L_1:
        /*000c*/ 	.byte	0x04, 0x12
        /*000e*/ 	.short	(.L_3 - .L_2)
	.align		4
.L_2:
        /*0010*/ 	.word	index@(triton_poi_fused_sub_8)
        /*0014*/ 	.word	0x00000000


	//----- nvinfo : EIATTR_FRAME_SIZE
	.align		4
.L_3:
        /*0018*/ 	.byte	0x04, 0x11
        /*001a*/ 	.short	(.L_5 - .L_4)
	.align		4
.L_4:
        /*001c*/ 	.word	index@(triton_poi_fused_sub_8)
        /*0020*/ 	.word	0x00000000


	//----- nvinfo : EIATTR_MIN_STACK_SIZE
	.align		4
.L_5:
        /*0024*/ 	.byte	0x04, 0x12
        /*0026*/ 	.short	(.L_7 - .L_6)
	.align		4
.L_6:
        /*0028*/ 	.word	index@(triton_poi_fused_sub_8)
        /*002c*/ 	.word	0x00000000
.L_7:


//--------------------- .nv.info.triton_poi_fused_sub_8 --------------------------
	.section	.nv.info.triton_poi_fused_sub_8,"",@"SHT_CUDA_INFO"
	.sectionflags	@""
	.align	4


	//----- nvinfo : EIATTR_CUDA_API_VERSION
	.align		4
        /*0000*/ 	.byte	0x04, 0x37
        /*0002*/ 	.short	(.L_9 - .L_8)
.L_8:
        /*0004*/ 	.word	0x0000007c


	//----- nvinfo : EIATTR_KPARAM_INFO
	.align		4
.L_9:
        /*0008*/ 	.byte	0x04, 0x17
        /*000a*/ 	.short	(.L_11 - .L_10)
.L_10:
        /*000c*/ 	.word	0x00000000
        /*0010*/ 	.short	0x0002
        /*0012*/ 	.short	0x0010
        /*0014*/ 	.byte	0x00, 0xf0, 0x11, 0x00


	//----- nvinfo : EIATTR_KPARAM_INFO
	.align		4
.L_11:
        /*0018*/ 	.byte	0x04, 0x17
        /*001a*/ 	.short	(.L_13 - .L_12)
.L_12:
        /*001c*/ 	.word	0x00000000
        /*0020*/ 	.short	0x0001
        /*0022*/ 	.short	0x0008
        /*0024*/ 	.byte	0x00, 0xf4, 0x21, 0x00


	//----- nvinfo : EIATTR_KPARAM_INFO
	.align		4
.L_13:
        /*0028*/ 	.byte	0x04, 0x17
        /*002a*/ 	.short	(.L_15 - .L_14)
.L_14:
        /*002c*/ 	.word	0x00000000
        /*0030*/ 	.short	0x0000
        /*0032*/ 	.short	0x0000
        /*0034*/ 	.byte	0x00, 0xf4, 0x21, 0x00


	//----- nvinfo : EIATTR_SPARSE_MMA_MASK
	.align		4
.L_15:
        /*0038*/ 	.byte	0x03, 0x50
        /*003a*/ 	.short	0x0000


	//----- nvinfo : EIATTR_MAXREG_COUNT
	.align		4
        /*003c*/ 	.byte	0x03, 0x1b
        /*003e*/ 	.short	0x00ff


	//----- nvinfo : EIATTR_EXIT_INSTR_OFFSETS
	.align		4
        /*0040*/ 	.byte	0x04, 0x1c
        /*0042*/ 	.short	(.L_17 - .L_16)


	//   ....[0]....
.L_16:
        /*0044*/ 	.word	0x00000100


	//   ....[1]....
        /*0048*/ 	.word	0x00000120


	//----- nvinfo : EIATTR_REQNTID
	.align		4
.L_17:
        /*004c*/ 	.byte	0x04, 0x10
        /*004e*/ 	.short	(.L_19 - .L_18)
.L_18:
        /*0050*/ 	.word	0x00000080
        /*0054*/ 	.word	0x00000001
        /*0058*/ 	.word	0x00000001


	//----- nvinfo : EIATTR_CBANK_PARAM_SIZE
	.align		4
.L_19:
        /*005c*/ 	.byte	0x03, 0x19
        /*005e*/ 	.short	0x0014


	//----- nvinfo : EIATTR_PARAM_CBANK
	.align		4
        /*0060*/ 	.byte	0x04, 0x0a
        /*0062*/ 	.short	(.L_21 - .L_20)
	.align		4
.L_20:
        /*0064*/ 	.word	index@(.nv.constant0.triton_poi_fused_sub_8)
        /*0068*/ 	.short	0x0210
        /*006a*/ 	.short	0x0014


	//----- nvinfo : EIATTR_SW_WAR
	.align		4
.L_21:
        /*006c*/ 	.byte	0x04, 0x36
        /*006e*/ 	.short	(.L_23 - .L_22)
.L_22:
        /*0070*/ 	.word	0x00000008
.L_23:


//--------------------- .nv.callgraph             --------------------------
	.section	.nv.callgraph,"",@"SHT_CUDA_CALLGRAPH"
	.align	4
	.sectionentsize	8
	.align		4
        /*0000*/ 	.word	0x00000000
	.align		4
        /*0004*/ 	.word	0xffffffff
	.align		4
        /*0008*/ 	.word	0x00000000
	.align		4
        /*000c*/ 	.word	0xfffffffe
	.align		4
        /*0010*/ 	.word	0x00000000
	.align		4
        /*0014*/ 	.word	0xfffffffd
	.align		4
        /*0018*/ 	.word	0x00000000
	.align		4
        /*001c*/ 	.word	0xfffffffc


//--------------------- .text.triton_poi_fused_sub_8 --------------------------
	.section	.text.triton_poi_fused_sub_8,"ax",@progbits
	.align	128
        .global         triton_poi_fused_sub_8
        .type           triton_poi_fused_sub_8,@function
        .size           triton_poi_fused_sub_8,(.L_x_1 - triton_poi_fused_sub_8)
        .other          triton_poi_fused_sub_8,@"STO_CUDA_ENTRY STV_DEFAULT"
triton_poi_fused_sub_8:
.text.triton_poi_fused_sub_8:
[----:B------:R-:W0:Y:S02]  /*0000*/  LDC R1, c[0x0][0x28] ;  /* 0x00000a00ff017b82 */ /* 0x000e240000000800 */
[----:B------:R-:W1:Y:S01]  /*0010*/  S2R R0, SR_TID.X ;  /* 0x0000000000007919 */ /* 0x000e620000002100 */
[----:B------:R-:W2:Y:S01]  /*0020*/  LDC.64 R4, c[0x0][0x218] ;  /* 0x00008600ff047b82 */ /* 0x000ea20000000a00 */
[----:B------:R-:W-:Y:S01]  /*0030*/  ULDC.64 UR4, c[0x0][0x208] ;  /* 0x0000820000047ab9 */ /* 0x000fe20000000a00 */
[----:B------:R-:W3:Y:S06]  /*0040*/  S2R R7, SR_CTAID.X ;  /* 0x0000000000077919 */ /* 0x000eec0000002500 */
[----:B------:R-:W4:Y:S01]  /*0050*/  LDC.64 R2, c[0x0][0x210] ;  /* 0x00008400ff027b82 */ /* 0x000f220000000a00 */
[----:B-1----:R-:W-:-:S04]  /*0060*/  LOP3.LUT R0, R0, 0x7f, RZ, 0xc0, !PT ;  /* 0x0000007f00007812 */ /* 0x002fc800078ec0ff */
[----:B---3--:R-:W-:Y:S02]  /*0070*/  LEA R7, R7, R0, 0x7 ;  /* 0x0000000007077211 */ /* 0x008fe400078e38ff */
[----:B------:R-:W-:Y:S02]  /*0080*/  MOV R0, RZ ;  /* 0x000000ff00007202 */ /* 0x000fe40000000f00 */
[C---:B------:R-:W-:Y:S01]  /*0090*/  ISETP.GE.AND P0, PT, R7.reuse, 0x80, PT ;  /* 0x000000800700780c */ /* 0x040fe20003f06270 */
[----:B--2---:R-:W-:-:S04]  /*00a0*/  IMAD.WIDE R4, R7, 0x4, R4 ;  /* 0x0000000407047825 */ /* 0x004fc800078e0204 */
[----:B----4-:R-:W-:Y:S01]  /*00b0*/  IMAD.WIDE R2, R7, 0x4, R2 ;  /* 0x0000000407027825 */ /* 0x010fe200078e0202 */
[----:B------:R-:W-:-:S07]  /*00c0*/  HFMA2.MMA R7, -RZ, RZ, 0, 0 ;  /* 0x00000000ff077435 */ /* 0x000fce00000001ff */
[----:B------:R-:W2:Y:S04]  /*00d0*/  @!P0 LDG.E R0, desc[UR4][R2.64] ;  /* 0x0000000402008981 */ /* 0x000ea8000c1e1900 */
[----:B------:R-:W2:Y:S02]  /*00e0*/  @!P0 LDG.E R7, desc[UR4][R4.64] ;  /* 0x0000000404078981 */ /* 0x000ea4000c1e1900 */
[----:B--2---:R-:W-:Y:S01]  /*00f0*/  FADD R7, -R7, R0 ;  /* 0x0000000007077221 */ /* 0x004fe20000000100 */
[----:B------:R-:W-:Y:S06]  /*0100*/  @P0 EXIT ;  /* 0x000000000000094d */ /* 0x000fec0003800000 */
[----:B------:R-:W-:Y:S01]  /*0110*/  STG.E desc[UR4][R2.64], R7 ;  /* 0x0000000702007986 */ /* 0x000fe2000c101904 */
[----:B------:R-:W-:Y:S05]  /*0120*/  EXIT ;  /* 0x000000000000794d */ /* 0x000fea0003800000 */
.L_x_0:
[----:B------:R-:W-:-:S00]  /*0130*/  BRA `(.L_x_0) ;  /* 0xfffffffc00fc7947 */ /* 0x000fc0000383ffff */
[----:B------:R-:W-:-:S00]  /*0140*/  NOP ;  /* 0x0000000000007918 */ /* 0x000fc00000000000 */
        /* <DEDUP_REMOVED lines=11> */
.L_x_1:


//--------------------- .nv.constant0.triton_poi_fused_sub_8 --------------------------
	.section	.nv.constant0.triton_poi_fused_sub_8,"a",@progbits
	.sectionflags	@""
	.align	4
.nv.constant0.triton_poi_fused_sub_8:
	.zero		548
